//
// Generated by NVIDIA NVVM Compiler
//
// Compiler Build ID: CL-36424714
// Cuda compilation tools, release 13.0, V13.0.88
// Based on NVVM 20.0.0
//

.version 9.0
.target sm_100
.address_size 64

	// .globl	normalize

.visible .entry normalize(
	.param .u64 .ptr .align 1 normalize_param_0,
	.param .f32 normalize_param_1,
	.param .u32 normalize_param_2,
	.param .u32 normalize_param_3,
	.param .u32 normalize_param_4,
	.param .u32 normalize_param_5,
	.param .u32 normalize_param_6,
	.param .u32 normalize_param_7
)
{
	.reg .pred 	%p<4>;
	.reg .b32 	%r<9>;
	.reg .b32 	%f<7>;
	.reg .b64 	%rd<13>;
	.reg .b64 	%fd<2>;

	ld.param.u64 	%rd3, [normalize_param_0];
	ld.param.f32 	%f4, [normalize_param_1];
	ld.param.u32 	%r1, [normalize_param_2];
	ld.param.u32 	%r2, [normalize_param_3];
	ld.param.u32 	%r3, [normalize_param_4];
	ld.param.s32 	%rd4, [normalize_param_5];
	ld.param.s32 	%rd5, [normalize_param_6];
	ld.param.s32 	%rd6, [normalize_param_7];
	mov.u32 	%r4, %ctaid.x;
	mov.u32 	%r5, %ntid.x;
	mov.u32 	%r6, %tid.x;
	mad.lo.s32 	%r7, %r4, %r5, %r6;
	cvt.u64.u32 	%rd1, %r7;
	mul.wide.s32 	%rd7, %r3, %r2;
	mul.lo.s64 	%rd8, %rd7, %rd4;
	mul.lo.s64 	%rd9, %rd8, %rd5;
	mul.lo.s64 	%rd10, %rd9, %rd6;
	setp.le.s64 	%p1, %rd10, %rd1;
	@%p1 bra 	$L__BB0_6;
	setp.eq.s32 	%p2, %r1, 0;
	cvta.to.global.u64 	%rd11, %rd3;
	shl.b64 	%rd12, %rd1, 2;
	add.s64 	%rd2, %rd11, %rd12;
	@%p2 bra 	$L__BB0_3;
	ld.global.f32 	%f6, [%rd2];
	bra.uni 	$L__BB0_4;
$L__BB0_3:
	ld.global.f32 	%f5, [%rd2];
	div.rn.f32 	%f6, %f5, %f4;
	st.global.f32 	[%rd2], %f6;
$L__BB0_4:
	cvt.f64.f32 	%fd1, %f6;
	setp.geu.f64 	%p3, %fd1, 0d3E7AD7F29ABCAF48;
	@%p3 bra 	$L__BB0_6;
	mov.b32 	%r8, 0;
	st.global.u32 	[%rd2], %r8;
$L__BB0_6:
	ret;

}


// ===== COMPILED SASS (sm_100) =====

	.target	sm_100

	.elftype	@"ET_EXEC"


//--------------------- .note.nv.tkinfo           --------------------------
	.section	.note.nv.tkinfo,"",@"SHT_NOTE"
	.sectionflags	@"SHF_NOTE_NV_TKINFO"
	.tkinfo
        /*0018*/ 	.word	0x00000002
        /*0030*/ 	.string	""
        /*0030*/ 	.string	"ptxas"
        /*0030*/ 	.string	"Cuda compilation tools, release 13.0, V13.0.88"
        /*0030*/ 	.string	"Build cuda_13.0.r13.0/compiler.36424714_0"
        /*0030*/ 	.string	"-arch sm_100 -m 64 "



//--------------------- .note.nv.cuinfo           --------------------------
	.section	.note.nv.cuinfo,"",@"SHT_NOTE"
	.sectionflags	@"SHF_NOTE_NV_CUINFO"
        /*0018*/ 	.short	0x0002
        /*001a*/ 	.short	0x0064
        /*001c*/ 	.short	0x0082
	.zero		2


//--------------------- .nv.info                  --------------------------
	.section	.nv.info,"",@"SHT_CUDA_INFO"
	.align	4


	//----- nvinfo : EIATTR_REGCOUNT
	.align		4
        /*0000*/ 	.byte	0x04, 0x2f
        /*0002*/ 	.short	(.L_1 - .L_0)
	.align		4
.L_0:
        /*0004*/ 	.word	index@(normalize)
        /*0008*/ 	.word	0x00000010


	//----- nvinfo : EIATTR_FRAME_SIZE
	.align		4
.L_1:
        /*000c*/ 	.byte	0x04, 0x11
        /*000e*/ 	.short	(.L_3 - .L_2)
	.align		4
.L_2:
        /*0010*/ 	.word	index@($__internal_0_$__cuda_sm3x_div_rn_noftz_f32_slowpath)
        /*0014*/ 	.word	0x00000000


	//----- nvinfo : EIATTR_FRAME_SIZE
	.align		4
.L_3:
        /*0018*/ 	.byte	0x04, 0x11
        /*001a*/ 	.short	(.L_5 - .L_4)
	.align		4
.L_4:
        /*001c*/ 	.word	index@(normalize)
        /*0020*/ 	.word	0x00000000


	//----- nvinfo : EIATTR_MIN_STACK_SIZE
	.align		4
.L_5:
        /*0024*/ 	.byte	0x04, 0x12
        /*0026*/ 	.short	(.L_7 - .L_6)
	.align		4
.L_6:
        /*0028*/ 	.word	index@(normalize)
        /*002c*/ 	.word	0x00000000
.L_7:


//--------------------- .nv.compat                --------------------------
	.section	.nv.compat,"",@"SHT_CUDA_COMPAT_INFO"
	.align	4
        /*0000*/ 	.byte	0x02, 0x09, 0x00, 0x00, 0x02, 0x02, 0x01, 0x00, 0x02, 0x05, 0x05, 0x00, 0x03, 0x07, 0x01, 0x01
        /*0010*/ 	.byte	0x02, 0x03, 0x00, 0x00, 0x02, 0x06, 0x01, 0x00, 0x04, 0x0b, 0x08, 0x00, 0x01, 0x00, 0x00, 0x00
        /*0020*/ 	.byte	0x00, 0x00, 0x00, 0x00


//--------------------- .nv.info.normalize        --------------------------
	.section	.nv.info.normalize,"",@"SHT_CUDA_INFO"
	.sectionflags	@""
	.align	4


	//----- nvinfo : EIATTR_CUDA_API_VERSION
	.align		4
        /*0000*/ 	.byte	0x04, 0x37
        /*0002*/ 	.short	(.L_9 - .L_8)
.L_8:
        /*0004*/ 	.word	0x00000082


	//----- nvinfo : EIATTR_KPARAM_INFO
	.align		4
.L_9:
        /*0008*/ 	.byte	0x04, 0x17
        /*000a*/ 	.short	(.L_11 - .L_10)
.L_10:
        /*000c*/ 	.word	0x00000000
        /*0010*/ 	.short	0x0007
        /*0012*/ 	.short	0x0020
        /*0014*/ 	.byte	0x00, 0xf0, 0x11, 0x00


	//----- nvinfo : EIATTR_KPARAM_INFO
	.align		4
.L_11:
        /*0018*/ 	.byte	0x04, 0x17
        /*001a*/ 	.short	(.L_13 - .L_12)
.L_12:
        /*001c*/ 	.word	0x00000000
        /*0020*/ 	.short	0x0006
        /*0022*/ 	.short	0x001c
        /*0024*/ 	.byte	0x00, 0xf0, 0x11, 0x00


	//----- nvinfo : EIATTR_KPARAM_INFO
	.align		4
.L_13:
        /*0028*/ 	.byte	0x04, 0x17
        /*002a*/ 	.short	(.L_15 - .L_14)
.L_14:
        /*002c*/ 	.word	0x00000000
        /*0030*/ 	.short	0x0005
        /*0032*/ 	.short	0x0018
        /*0034*/ 	.byte	0x00, 0xf0, 0x11, 0x00


	//----- nvinfo : EIATTR_KPARAM_INFO
	.align		4
.L_15:
        /*0038*/ 	.byte	0x04, 0x17
        /*003a*/ 	.short	(.L_17 - .L_16)
.L_16:
        /*003c*/ 	.word	0x00000000
        /*0040*/ 	.short	0x0004
        /*0042*/ 	.short	0x0014
        /*0044*/ 	.byte	0x00, 0xf0, 0x11, 0x00


	//----- nvinfo : EIATTR_KPARAM_INFO
	.align		4
.L_17:
        /*0048*/ 	.byte	0x04, 0x17
        /*004a*/ 	.short	(.L_19 - .L_18)
.L_18:
        /*004c*/ 	.word	0x00000000
        /*0050*/ 	.short	0x0003
        /*0052*/ 	.short	0x0010
        /*0054*/ 	.byte	0x00, 0xf0, 0x11, 0x00


	//----- nvinfo : EIATTR_KPARAM_INFO
	.align		4
.L_19:
        /*0058*/ 	.byte	0x04, 0x17
        /*005a*/ 	.short	(.L_21 - .L_20)
.L_20:
        /*005c*/ 	.word	0x00000000
        /*0060*/ 	.short	0x0002
        /*0062*/ 	.short	0x000c
        /*0064*/ 	.byte	0x00, 0xf0, 0x11, 0x00


	//----- nvinfo : EIATTR_KPARAM_INFO
	.align		4
.L_21:
        /*0068*/ 	.byte	0x04, 0x17
        /*006a*/ 	.short	(.L_23 - .L_22)
.L_22:
        /*006c*/ 	.word	0x00000000
        /*0070*/ 	.short	0x0001
        /*0072*/ 	.short	0x0008
        /*0074*/ 	.byte	0x00, 0xf0, 0x11, 0x00


	//----- nvinfo : EIATTR_KPARAM_INFO
	.align		4
.L_23:
        /*0078*/ 	.byte	0x04, 0x17
        /*007a*/ 	.short	(.L_25 - .L_24)
.L_24:
        /*007c*/ 	.word	0x00000000
        /*0080*/ 	.short	0x0000
        /*0082*/ 	.short	0x0000
        /*0084*/ 	.byte	0x00, 0xf5, 0x21, 0x00


	//----- nvinfo : EIATTR_SPARSE_MMA_MASK
	.align		4
.L_25:
        /*0088*/ 	.byte	0x03, 0x50
        /*008a*/ 	.short	0x0000


	//----- nvinfo : EIATTR_MAXREG_COUNT
	.align		4
        /*008c*/ 	.byte	0x03, 0x1b
        /*008e*/ 	.short	0x00ff


	//----- nvinfo : EIATTR_MERCURY_ISA_VERSION
	.align		4
        /*0090*/ 	.byte	0x03, 0x5f
        /*0092*/ 	.short	0x0101


	//----- nvinfo : EIATTR_VRC_CTA_INIT_COUNT
	.align		4
        /*0094*/ 	.byte	0x02, 0x4a
	.zero		1
	.zero		1


	//----- nvinfo : EIATTR_EXIT_INSTR_OFFSETS
	.align		4
        /*0098*/ 	.byte	0x04, 0x1c
        /*009a*/ 	.short	(.L_27 - .L_26)


	//   ....[0]....
.L_26:
        /*009c*/ 	.word	0x000001a0


	//   ....[1]....
        /*00a0*/ 	.word	0x00000390


	//   ....[2]....
        /*00a4*/ 	.word	0x000003b0


	//----- nvinfo : EIATTR_CRS_STACK_SIZE
	.align		4
.L_27:
        /*00a8*/ 	.byte	0x04, 0x1e
        /*00aa*/ 	.short	(.L_29 - .L_28)
.L_28:
        /*00ac*/ 	.word	0x00000000


	//----- nvinfo : EIATTR_CBANK_PARAM_SIZE
	.align		4
.L_29:
        /*00b0*/ 	.byte	0x03, 0x19
        /*00b2*/ 	.short	0x0024


	//----- nvinfo : EIATTR_PARAM_CBANK
	.align		4
        /*00b4*/ 	.byte	0x04, 0x0a
        /*00b6*/ 	.short	(.L_31 - .L_30)
	.align		4
.L_30:
        /*00b8*/ 	.word	index@(.nv.constant0.normalize)
        /*00bc*/ 	.short	0x0380
        /*00be*/ 	.short	0x0024


	//----- nvinfo : EIATTR_SW_WAR
	.align		4
.L_31:
        /*00c0*/ 	.byte	0x04, 0x36
        /*00c2*/ 	.short	(.L_33 - .L_32)
.L_32:
        /*00c4*/ 	.word	0x00000008
.L_33:


//--------------------- .nv.callgraph             --------------------------
	.section	.nv.callgraph,"",@"SHT_CUDA_CALLGRAPH"
	.align	4
	.sectionentsize	8
	.align		4
        /*0000*/ 	.word	0x00000000
	.align		4
        /*0004*/ 	.word	0xffffffff
	.align		4
        /*0008*/ 	.word	0x00000000
	.align		4
        /*000c*/ 	.word	0xfffffffe
	.align		4
        /*0010*/ 	.word	0x00000000
	.align		4
        /*0014*/ 	.word	0xfffffffd
	.align		4
        /*0018*/ 	.word	0x00000000
	.align		4
        /*001c*/ 	.word	0xfffffffc


//--------------------- .text.normalize           --------------------------
	.section	.text.normalize,"ax",@progbits
	.align	128
        .global         normalize
        .type           normalize,@function
        .size           normalize,(.L_x_16 - normalize)
        .other          normalize,@"STO_CUDA_ENTRY STV_DEFAULT"
normalize:
.text.normalize:
[----:B------:R-:W-:Y:S01]  /*0000*/  LDC R1, c[0x0][0x37c] ;  /* 0x0000df00ff017b82 */ /* 0x000fe20000000800 */
[----:B------:R-:W0:Y:S01]  /*0010*/  LDCU.128 UR8, c[0x0][0x390] ;  /* 0x00007200ff0877ac */ /* 0x000e220008000c00 */
[----:B------:R-:W1:Y:S06]  /*0020*/  S2R R3, SR_TID.X ;  /* 0x0000000000037919 */ /* 0x000e6c0000002100 */
[----:B------:R-:W1:Y:S01]  /*0030*/  LDC R0, c[0x0][0x360] ;  /* 0x0000d800ff007b82 */ /* 0x000e620000000800 */
[----:B0-----:R-:W-:Y:S02]  /*0040*/  UIMAD.WIDE UR4, UR9, UR8, URZ ;  /* 0x00000008090472a5 */ /* 0x001fe4000f8e02ff */
[----:B------:R-:W-:-:S02]  /*0050*/  USHF.R.S32.HI UR8, URZ, 0x1f, UR10 ;  /* 0x0000001fff087899 */ /* 0x000fc4000801140a */
[----:B------:R-:W-:Y:S02]  /*0060*/  UIMAD UR5, UR5, UR10, URZ ;  /* 0x0000000a050572a4 */ /* 0x000fe4000f8e02ff */
[----:B------:R-:W-:Y:S01]  /*0070*/  UIMAD.WIDE.U32 UR6, UR4, UR10, URZ ;  /* 0x0000000a040672a5 */ /* 0x000fe2000f8e00ff */
[----:B------:R-:W1:Y:S01]  /*0080*/  S2UR UR10, SR_CTAID.X ;  /* 0x00000000000a79c3 */ /* 0x000e620000002500 */
[----:B------:R-:W-:Y:S01]  /*0090*/  UIMAD UR4, UR4, UR8, UR5 ;  /* 0x00000008040472a4 */ /* 0x000fe2000f8e0205 */
[----:B------:R-:W0:Y:S03]  /*00a0*/  LDCU UR9, c[0x0][0x3a0] ;  /* 0x00007400ff0977ac */ /* 0x000e260008000800 */
[----:B------:R-:W-:Y:S02]  /*00b0*/  UIADD3 UR4, UPT, UPT, UR7, UR4, URZ ;  /* 0x0000000407047290 */ /* 0x000fe4000fffe0ff */
[----:B------:R-:W-:-:S02]  /*00c0*/  USHF.R.S32.HI UR7, URZ, 0x1f, UR11 ;  /* 0x0000001fff077899 */ /* 0x000fc4000801140b */
[----:B------:R-:W-:Y:S02]  /*00d0*/  UIMAD UR8, UR4, UR11, URZ ;  /* 0x0000000b040872a4 */ /* 0x000fe4000f8e02ff */
[----:B------:R-:W-:Y:S02]  /*00e0*/  UIMAD.WIDE.U32 UR4, UR6, UR11, URZ ;  /* 0x0000000b060472a5 */ /* 0x000fe4000f8e00ff */
[----:B------:R-:W-:-:S04]  /*00f0*/  UIMAD UR6, UR7, UR6, UR8 ;  /* 0x00000006070672a4 */ /* 0x000fc8000f8e0208 */
[----:B------:R-:W-:Y:S02]  /*0100*/  UIADD3 UR6, UPT, UPT, UR5, UR6, URZ ;  /* 0x0000000605067290 */ /* 0x000fe4000fffe0ff */
[----:B0-----:R-:W-:Y:S02]  /*0110*/  USHF.R.S32.HI UR5, URZ, 0x1f, UR9 ;  /* 0x0000001fff057899 */ /* 0x001fe40008011409 */
[----:B------:R-:W-:Y:S01]  /*0120*/  UIMAD UR8, UR6, UR9, URZ ;  /* 0x00000009060872a4 */ /* 0x000fe2000f8e02ff */
[----:B-1----:R-:W-:Y:S01]  /*0130*/  IMAD R0, R0, UR10, R3 ;  /* 0x0000000a00007c24 */ /* 0x002fe2000f8e0203 */
[----:B------:R-:W-:Y:S02]  /*0140*/  UIMAD.WIDE.U32 UR6, UR4, UR9, URZ ;  /* 0x00000009040672a5 */ /* 0x000fe4000f8e00ff */
[----:B------:R-:W-:-:S04]  /*0150*/  UIMAD UR4, UR5, UR4, UR8 ;  /* 0x00000004050472a4 */ /* 0x000fc8000f8e0208 */
[----:B------:R-:W-:Y:S01]  /*0160*/  UIADD3 UR4, UPT, UPT, UR7, UR4, URZ ;  /* 0x0000000407047290 */ /* 0x000fe2000fffe0ff */
[----:B------:R-:W-:-:S05]  /*0170*/  ISETP.LT.U32.AND P0, PT, R0, UR6, PT ;  /* 0x0000000600007c0c */ /* 0x000fca000bf01070 */
[----:B------:R-:W-:-:S05]  /*0180*/  IMAD.U32 R2, RZ, RZ, UR4 ;  /* 0x00000004ff027e24 */ /* 0x000fca000f8e00ff */
[----:B------:R-:W-:-:S13]  /*0190*/  ISETP.GT.AND.EX P0, PT, R2, RZ, PT, P0 ;  /* 0x000000ff0200720c */ /* 0x000fda0003f04300 */
[----:B------:R-:W-:Y:S05]  /*01a0*/  @!P0 EXIT ;  /* 0x000000000000894d */ /* 0x000fea0003800000 */
[----:B------:R-:W0:Y:S01]  /*01b0*/  LDCU UR6, c[0x0][0x38c] ;  /* 0x00007180ff0677ac */ /* 0x000e220008000800 */
[----:B------:R-:W1:Y:S01]  /*01c0*/  LDCU.64 UR8, c[0x0][0x380] ;  /* 0x00007000ff0877ac */ /* 0x000e620008000a00 */
[----:B------:R-:W2:Y:S01]  /*01d0*/  LDCU.64 UR4, c[0x0][0x358] ;  /* 0x00006b00ff0477ac */ /* 0x000ea20008000a00 */
[----:B0-----:R-:W-:Y:S01]  /*01e0*/  UISETP.NE.AND UP0, UPT, UR6, URZ, UPT ;  /* 0x000000ff0600728c */ /* 0x001fe2000bf05270 */
[----:B-1----:R-:W-:-:S04]  /*01f0*/  LEA R4, P0, R0, UR8, 0x2 ;  /* 0x0000000800047c11 */ /* 0x002fc8000f8010ff */
[----:B------:R-:W-:-:S04]  /*0200*/  LEA.HI.X R5, R0, UR9, RZ, 0x2, P0 ;  /* 0x0000000900057c11 */ /* 0x000fc800080f14ff */
[----:B--2---:R-:W-:Y:S05]  /*0210*/  BRA.U !UP0, `(.L_x_0) ;  /* 0x0000000108087547 */ /* 0x004fea000b800000 */
[----:B------:R0:W5:Y:S01]  /*0220*/  LDG.E R2, desc[UR4][R4.64] ;  /* 0x0000000404027981 */ /* 0x000162000c1e1900 */
[----:B------:R-:W-:Y:S05]  /*0230*/  BRA `(.L_x_1) ;  /* 0x0000000000447947 */ /* 0x000fea0003800000 */
.L_x_0:
[----:B------:R-:W2:Y:S01]  /*0240*/  LDG.E R0, desc[UR4][R4.64] ;  /* 0x0000000404007981 */ /* 0x000ea2000c1e1900 */
[----:B------:R-:W0:Y:S01]  /*0250*/  LDC R7, c[0x0][0x388] ;  /* 0x0000e200ff077b82 */ /* 0x000e220000000800 */
[----:B------:R-:W-:Y:S01]  /*0260*/  BSSY.RECONVERGENT B0, `(.L_x_2) ;  /* 0x000000c000007945 */ /* 0x000fe20003800200 */
[----:B0-----:R-:W0:Y:S02]  /*0270*/  MUFU.RCP R2, R7 ;  /* 0x0000000700027308 */ /* 0x001e240000001000 */
[----:B0-----:R-:W-:-:S04]  /*0280*/  FFMA R3, R2, -R7, 1 ;  /* 0x3f80000002037423 */ /* 0x001fc80000000807 */
[----:B------:R-:W-:Y:S02]  /*0290*/  FFMA R3, R2, R3, R2 ;  /* 0x0000000302037223 */ /* 0x000fe40000000002 */
[----:B--2---:R-:W0:Y:S02]  /*02a0*/  FCHK P0, R0, R7 ;  /* 0x0000000700007302 */ /* 0x004e240000000000 */
[----:B------:R-:W-:-:S04]  /*02b0*/  FFMA R2, R0, R3, RZ ;  /* 0x0000000300027223 */ /* 0x000fc800000000ff */
[----:B------:R-:W-:-:S04]  /*02c0*/  FFMA R6, R2, -R7, R0 ;  /* 0x8000000702067223 */ /* 0x000fc80000000000 */
[----:B------:R-:W-:Y:S01]  /*02d0*/  FFMA R3, R3, R6, R2 ;  /* 0x0000000603037223 */ /* 0x000fe20000000002 */
[----:B0-----:R-:W-:Y:S06]  /*02e0*/  @!P0 BRA `(.L_x_3) ;  /* 0x00000000000c8947 */ /* 0x001fec0003800000 */
[----:B------:R-:W-:-:S07]  /*02f0*/  MOV R2, 0x310 ;  /* 0x0000031000027802 */ /* 0x000fce0000000f00 */
[----:B------:R-:W-:Y:S05]  /*0300*/  CALL.REL.NOINC `($__internal_0_$__cuda_sm3x_div_rn_noftz_f32_slowpath) ;  /* 0x00000000002c7944 */ /* 0x000fea0003c00000 */
[----:B------:R-:W-:-:S07]  /*0310*/  IMAD.MOV.U32 R3, RZ, RZ, R0 ;  /* 0x000000ffff037224 */ /* 0x000fce00078e0000 */
.L_x_3:
[----:B------:R-:W-:Y:S05]  /*0320*/  BSYNC.RECONVERGENT B0 ;  /* 0x0000000000007941 */ /* 0x000fea0003800200 */
.L_x_2:
[----:B------:R1:W-:Y:S01]  /*0330*/  STG.E desc[UR4][R4.64], R3 ;  /* 0x0000000304007986 */ /* 0x0003e2000c101904 */
[----:B------:R-:W-:-:S07]  /*0340*/  IMAD.MOV.U32 R2, RZ, RZ, R3 ;  /* 0x000000ffff027224 */ /* 0x000fce00078e0003 */
.L_x_1:
[----:B-1---5:R-:W1:Y:S01]  /*0350*/  F2F.F64.F32 R2, R2 ;  /* 0x0000000200027310 */ /* 0x022e620000201800 */
[----:B------:R-:W-:Y:S01]  /*0360*/  UMOV UR6, 0x9abcaf48 ;  /* 0x9abcaf4800067882 */ /* 0x000fe20000000000 */
[----:B------:R-:W-:Y:S02]  /*0370*/  UMOV UR7, 0x3e7ad7f2 ;  /* 0x3e7ad7f200077882 */ /* 0x000fe40000000000 */
[----:B-1----:R-:W-:-:S14]  /*0380*/  DSETP.GEU.AND P0, PT, R2, UR6, PT ;  /* 0x0000000602007e2a */ /* 0x002fdc000bf0e000 */
[----:B------:R-:W-:Y:S05]  /*0390*/  @P0 EXIT ;  /* 0x000000000000094d */ /* 0x000fea0003800000 */
[----:B------:R-:W-:Y:S01]  /*03a0*/  STG.E desc[UR4][R4.64], RZ ;  /* 0x000000ff04007986 */ /* 0x000fe2000c101904 */
[----:B------:R-:W-:Y:S05]  /*03b0*/  EXIT ;  /* 0x000000000000794d */ /* 0x000fea0003800000 */
        .weak           $__internal_0_$__cuda_sm3x_div_rn_noftz_f32_slowpath
        .type           $__internal_0_$__cuda_sm3x_div_rn_noftz_f32_slowpath,@function
        .size           $__internal_0_$__cuda_sm3x_div_rn_noftz_f32_slowpath,(.L_x_16 - $__internal_0_$__cuda_sm3x_div_rn_noftz_f32_slowpath)
$__internal_0_$__cuda_sm3x_div_rn_noftz_f32_slowpath:
[----:B------:R-:W0:Y:S01]  /*03c0*/  LDC R3, c[0x0][0x388] ;  /* 0x0000e200ff037b82 */ /* 0x000e220000000800 */
[--C-:B------:R-:W-:Y:S01]  /*03d0*/  SHF.R.U32.HI R6, RZ, 0x17, R0.reuse ;  /* 0x00000017ff067819 */ /* 0x100fe20000011600 */
[----:B------:R-:W1:Y:S01]  /*03e0*/  LDCU UR6, c[0x0][0x388] ;  /* 0x00007100ff0677ac */ /* 0x000e620008000800 */
[----:B------:R-:W-:Y:S01]  /*03f0*/  BSSY.RECONVERGENT B1, `(.L_x_4) ;  /* 0x0000064000017945 */ /* 0x000fe20003800200 */
[----:B------:R-:W-:Y:S01]  /*0400*/  IMAD.MOV.U32 R8, RZ, RZ, R0 ;  /* 0x000000ffff087224 */ /* 0x000fe200078e0000 */
[----:B------:R-:W-:-:S05]  /*0410*/  LOP3.LUT R6, R6, 0xff, RZ, 0xc0, !PT ;  /* 0x000000ff06067812 */ /* 0x000fca00078ec0ff */
[----:B------:R-:W-:Y:S02]  /*0420*/  VIADD R11, R6, 0xffffffff ;  /* 0xffffffff060b7836 */ /* 0x000fe40000000000 */
[----:B-1----:R-:W-:Y:S01]  /*0430*/  IMAD.U32 R9, RZ, RZ, UR6 ;  /* 0x00000006ff097e24 */ /* 0x002fe2000f8e00ff */
[----:B0-----:R-:W-:-:S04]  /*0440*/  SHF.R.U32.HI R7, RZ, 0x17, R3 ;  /* 0x00000017ff077819 */ /* 0x001fc80000011603 */
[----:B------:R-:W-:-:S05]  /*0450*/  LOP3.LUT R7, R7, 0xff, RZ, 0xc0, !PT ;  /* 0x000000ff07077812 */ /* 0x000fca00078ec0ff */
[----:B------:R-:W-:-:S05]  /*0460*/  VIADD R12, R7, 0xffffffff ;  /* 0xffffffff070c7836 */ /* 0x000fca0000000000 */
[----:B------:R-:W-:-:S04]  /*0470*/  ISETP.GT.U32.AND P0, PT, R12, 0xfd, PT ;  /* 0x000000fd0c00780c */ /* 0x000fc80003f04070 */
[----:B------:R-:W-:-:S13]  /*0480*/  ISETP.GT.U32.OR P0, PT, R11, 0xfd, P0 ;  /* 0x000000fd0b00780c */ /* 0x000fda0000704470 */
[----:B------:R-:W-:Y:S01]  /*0490*/  @!P0 IMAD.MOV.U32 R10, RZ, RZ, RZ ;  /* 0x000000ffff0a8224 */ /* 0x000fe200078e00ff */
[----:B------:R-:W-:Y:S06]  /*04a0*/  @!P0 BRA `(.L_x_5) ;  /* 0x00000000005c8947 */ /* 0x000fec0003800000 */
[----:B------:R-:W-:Y:S02]  /*04b0*/  FSETP.GTU.FTZ.AND P1, PT, |R3|, +INF , PT ;  /* 0x7f8000000300780b */ /* 0x000fe40003f3c200 */
[----:B------:R-:W-:-:S04]  /*04c0*/  FSETP.GTU.FTZ.AND P0, PT, |R0|, +INF , PT ;  /* 0x7f8000000000780b */ /* 0x000fc80003f1c200 */
[----:B------:R-:W-:-:S13]  /*04d0*/  PLOP3.LUT P0, PT, P0, P1, PT, 0xf8, 0x8f ;  /* 0x00000000008f781c */ /* 0x000fda0000703f70 */
[----:B------:R-:W-:Y:S05]  /*04e0*/  @P0 BRA `(.L_x_6) ;  /* 0x00000004004c0947 */ /* 0x000fea0003800000 */
[----:B------:R-:W-:-:S13]  /*04f0*/  LOP3.LUT P0, RZ, R9, 0x7fffffff, R8, 0xc8, !PT ;  /* 0x7fffffff09ff7812 */ /* 0x000fda000780c808 */
[----:B------:R-:W-:Y:S05]  /*0500*/  @!P0 BRA `(.L_x_7) ;  /* 0x00000004003c8947 */ /* 0x000fea0003800000 */
[C---:B------:R-:W-:Y:S02]  /*0510*/  FSETP.NEU.FTZ.AND P2, PT, |R0|.reuse, +INF , PT ;  /* 0x7f8000000000780b */ /* 0x040fe40003f5d200 */
[----:B------:R-:W-:Y:S02]  /*0520*/  FSETP.NEU.FTZ.AND P1, PT, |R3|, +INF , PT ;  /* 0x7f8000000300780b */ /* 0x000fe40003f3d200 */
[----:B------:R-:W-:-:S11]  /*0530*/  FSETP.NEU.FTZ.AND P0, PT, |R0|, +INF , PT ;  /* 0x7f8000000000780b */ /* 0x000fd60003f1d200 */
[----:B------:R-:W-:Y:S05]  /*0540*/  @!P1 BRA !P2, `(.L_x_7) ;  /* 0x00000004002c9947 */ /* 0x000fea0005000000 */
[----:B------:R-:W-:-:S04]  /*0550*/  LOP3.LUT P2, RZ, R8, 0x7fffffff, RZ, 0xc0, !PT ;  /* 0x7fffffff08ff7812 */ /* 0x000fc8000784c0ff */
[----:B------:R-:W-:-:S13]  /*0560*/  PLOP3.LUT P1, PT, P1, P2, PT, 0x2f, 0xf2 ;  /* 0x0000000000f2781c */ /* 0x000fda0000f24577 */
[----:B------:R-:W-:Y:S05]  /*0570*/  @P1 BRA `(.L_x_8) ;  /* 0x0000000400181947 */ /* 0x000fea0003800000 */
[----:B------:R-:W-:-:S04]  /*0580*/  LOP3.LUT P1, RZ, R9, 0x7fffffff, RZ, 0xc0, !PT ;  /* 0x7fffffff09ff7812 */ /* 0x000fc8000782c0ff */
[----:B------:R-:W-:-:S13]  /*0590*/  PLOP3.LUT P0, PT, P0, P1, PT, 0x2f, 0xf2 ;  /* 0x0000000000f2781c */ /* 0x000fda0000702577 */
[----:B------:R-:W-:Y:S05]  /*05a0*/  @P0 BRA `(.L_x_9) ;  /* 0x0000000400000947 */ /* 0x000fea0003800000 */
[----:B------:R-:W-:Y:S02]  /*05b0*/  ISETP.GE.AND P0, PT, R11, RZ, PT ;  /* 0x000000ff0b00720c */ /* 0x000fe40003f06270 */
[----:B------:R-:W-:-:S11]  /*05c0*/  ISETP.GE.AND P1, PT, R12, RZ, PT ;  /* 0x000000ff0c00720c */ /* 0x000fd60003f26270 */
[----:B------:R-:W-:Y:S02]  /*05d0*/  @P0 IMAD.MOV.U32 R10, RZ, RZ, RZ ;  /* 0x000000ffff0a0224 */ /* 0x000fe400078e00ff */
[----:B------:R-:W-:Y:S01]  /*05e0*/  @!P0 FFMA R8, R0, 1.84467440737095516160e+19, RZ ;  /* 0x5f80000000088823 */ /* 0x000fe200000000ff */
[----:B------:R-:W-:Y:S02]  /*05f0*/  @!P0 IMAD.MOV.U32 R10, RZ, RZ, -0x40 ;  /* 0xffffffc0ff0a8424 */ /* 0x000fe400078e00ff */
[----:B------:R-:W-:Y:S02]  /*0600*/  @!P1 FFMA R9, R3, 1.84467440737095516160e+19, RZ ;  /* 0x5f80000003099823 */ /* 0x000fe400000000ff */
[----:B------:R-:W-:-:S07]  /*0610*/  @!P1 VIADD R10, R10, 0x40 ;  /* 0x000000400a0a9836 */ /* 0x000fce0000000000 */
.L_x_5:
[----:B------:R-:W-:Y:S01]  /*0620*/  LEA R0, R7, 0xc0800000, 0x17 ;  /* 0xc080000007007811 */ /* 0x000fe200078eb8ff */
[----:B------:R-:W-:Y:S01]  /*0630*/  VIADD R6, R6, 0xffffff81 ;  /* 0xffffff8106067836 */ /* 0x000fe20000000000 */
[----:B------:R-:W-:Y:S03]  /*0640*/  BSSY.RECONVERGENT B2, `(.L_x_10) ;  /* 0x0000035000027945 */ /* 0x000fe60003800200 */
[----:B------:R-:W-:Y:S01]  /*0650*/  IMAD.IADD R9, R9, 0x1, -R0 ;  /* 0x0000000109097824 */ /* 0x000fe200078e0a00 */
[C---:B------:R-:W-:Y:S01]  /*0660*/  IADD3 R7, PT, PT, R6.reuse, 0x7f, -R7 ;  /* 0x0000007f06077810 */ /* 0x040fe20007ffe807 */
[----:B------:R-:W-:Y:S02]  /*0670*/  IMAD R0, R6, -0x800000, R8 ;  /* 0xff80000006007824 */ /* 0x000fe400078e0208 */
[----:B------:R-:W0:Y:S01]  /*0680*/  MUFU.RCP R3, R9 ;  /* 0x0000000900037308 */ /* 0x000e220000001000 */
[----:B------:R-:W-:Y:S01]  /*0690*/  FADD.FTZ R11, -R9, -RZ ;  /* 0x800000ff090b7221 */ /* 0x000fe20000010100 */
[----:B------:R-:W-:-:S03]  /*06a0*/  IMAD.IADD R7, R7, 0x1, R10 ;  /* 0x0000000107077824 */ /* 0x000fc600078e020a */
[----:B0-----:R-:W-:-:S04]  /*06b0*/  FFMA R12, R3, R11, 1 ;  /* 0x3f800000030c7423 */ /* 0x001fc8000000000b */
[----:B------:R-:W-:-:S04]  /*06c0*/  FFMA R12, R3, R12, R3 ;  /* 0x0000000c030c7223 */ /* 0x000fc80000000003 */
[----:B------:R-:W-:-:S04]  /*06d0*/  FFMA R3, R0, R12, RZ ;  /* 0x0000000c00037223 */ /* 0x000fc800000000ff */
[----:B------:R-:W-:-:S04]  /*06e0*/  FFMA R8, R11, R3, R0 ;  /* 0x000000030b087223 */ /* 0x000fc80000000000 */
[----:B------:R-:W-:-:S04]  /*06f0*/  FFMA R13, R12, R8, R3 ;  /* 0x000000080c0d7223 */ /* 0x000fc80000000003 */
[----:B------:R-:W-:-:S04]  /*0700*/  FFMA R8, R11, R13, R0 ;  /* 0x0000000d0b087223 */ /* 0x000fc80000000000 */
[----:B------:R-:W-:-:S05]  /*0710*/  FFMA R0, R12, R8, R13 ;  /* 0x000000080c007223 */ /* 0x000fca000000000d */
[----:B------:R-:W-:-:S04]  /*0720*/  SHF.R.U32.HI R3, RZ, 0x17, R0 ;  /* 0x00000017ff037819 */ /* 0x000fc80000011600 */
[----:B------:R-:W-:-:S05]  /*0730*/  LOP3.LUT R3, R3, 0xff, RZ, 0xc0, !PT ;  /* 0x000000ff03037812 */ /* 0x000fca00078ec0ff */
[----:B------:R-:W-:-:S04]  /*0740*/  IMAD.IADD R9, R3, 0x1, R7 ;  /* 0x0000000103097824 */ /* 0x000fc800078e0207 */
[----:B------:R-:W-:-:S05]  /*0750*/  VIADD R3, R9, 0xffffffff ;  /* 0xffffffff09037836 */ /* 0x000fca0000000000 */
[----:B------:R-:W-:-:S13]  /*0760*/  ISETP.GE.U32.AND P0, PT, R3, 0xfe, PT ;  /* 0x000000fe0300780c */ /* 0x000fda0003f06070 */
[----:B------:R-:W-:Y:S05]  /*0770*/  @!P0 BRA `(.L_x_11) ;  /* 0x0000000000808947 */ /* 0x000fea0003800000 */
[----:B------:R-:W-:-:S13]  /*0780*/  ISETP.GT.AND P0, PT, R9, 0xfe, PT ;  /* 0x000000fe0900780c */ /* 0x000fda0003f04270 */
[----:B------:R-:W-:Y:S05]  /*0790*/  @P0 BRA `(.L_x_12) ;  /* 0x00000000006c0947 */ /* 0x000fea0003800000 */
[----:B------:R-:W-:-:S13]  /*07a0*/  ISETP.GE.AND P0, PT, R9, 0x1, PT ;  /* 0x000000010900780c */ /* 0x000fda0003f06270 */
[----:B------:R-:W-:Y:S05]  /*07b0*/  @P0 BRA `(.L_x_13) ;  /* 0x0000000000740947 */ /* 0x000fea0003800000 */
[----:B------:R-:W-:Y:S02]  /*07c0*/  ISETP.GE.AND P0, PT, R9, -0x18, PT ;  /* 0xffffffe80900780c */ /* 0x000fe40003f06270 */
[----:B------:R-:W-:-:S11]  /*07d0*/  LOP3.LUT R0, R0, 0x80000000, RZ, 0xc0, !PT ;  /* 0x8000000000007812 */ /* 0x000fd600078ec0ff */
[----:B------:R-:W-:Y:S05]  /*07e0*/  @!P0 BRA `(.L_x_13) ;  /* 0x0000000000688947 */ /* 0x000fea0003800000 */
[CCC-:B------:R-:W-:Y:S01]  /*07f0*/  FFMA.RZ R3, R12.reuse, R8.reuse, R13.reuse ;  /* 0x000000080c037223 */ /* 0x1c0fe2000000c00d */
[CCC-:B------:R-:W-:Y:S01]  /*0800*/  FFMA.RM R6, R12.reuse, R8.reuse, R13.reuse ;  /* 0x000000080c067223 */ /* 0x1c0fe2000000400d */
[C---:B------:R-:W-:Y:S02]  /*0810*/  ISETP.NE.AND P2, PT, R9.reuse, RZ, PT ;  /* 0x000000ff0900720c */ /* 0x040fe40003f45270 */
[----:B------:R-:W-:Y:S02]  /*0820*/  ISETP.NE.AND P1, PT, R9, RZ, PT ;  /* 0x000000ff0900720c */ /* 0x000fe40003f25270 */
[----:B------:R-:W-:Y:S01]  /*0830*/  LOP3.LUT R7, R3, 0x7fffff, RZ, 0xc0, !PT ;  /* 0x007fffff03077812 */ /* 0x000fe200078ec0ff */
[----:B------:R-:W-:Y:S01]  /*0840*/  FFMA.RP R3, R12, R8, R13 ;  /* 0x000000080c037223 */ /* 0x000fe2000000800d */
[----:B------:R-:W-:Y:S02]  /*0850*/  VIADD R8, R9, 0x20 ;  /* 0x0000002009087836 */ /* 0x000fe40000000000 */
[----:B------:R-:W-:Y:S01]  /*0860*/  LOP3.LUT R7, R7, 0x800000, RZ, 0xfc, !PT ;  /* 0x0080000007077812 */ /* 0x000fe200078efcff */
[----:B------:R-:W-:Y:S01]  /*0870*/  IMAD.MOV R9, RZ, RZ, -R9 ;  /* 0x000000ffff097224 */ /* 0x000fe200078e0a09 */
[----:B------:R-:W-:-:S02]  /*0880*/  FSETP.NEU.FTZ.AND P0, PT, R3, R6, PT ;  /* 0x000000060300720b */ /* 0x000fc40003f1d000 */
[----:B------:R-:W-:Y:S02]  /*0890*/  SHF.L.U32 R8, R7, R8, RZ ;  /* 0x0000000807087219 */ /* 0x000fe400000006ff */
[----:B------:R-:W-:Y:S02]  /*08a0*/  SEL R6, R9, RZ, P2 ;  /* 0x000000ff09067207 */ /* 0x000fe40001000000 */
[----:B------:R-:W-:Y:S02]  /*08b0*/  ISETP.NE.AND P1, PT, R8, RZ, P1 ;  /* 0x000000ff0800720c */ /* 0x000fe40000f25270 */
[----:B------:R-:W-:Y:S02]  /*08c0*/  SHF.R.U32.HI R6, RZ, R6, R7 ;  /* 0x00000006ff067219 */ /* 0x000fe40000011607 */
[----:B------:R-:W-:Y:S02]  /*08d0*/  PLOP3.LUT P0, PT, P0, P1, PT, 0xf8, 0x8f ;  /* 0x00000000008f781c */ /* 0x000fe40000703f70 */
[----:B------:R-:W-:-:S02]  /*08e0*/  SHF.R.U32.HI R8, RZ, 0x1, R6 ;  /* 0x00000001ff087819 */ /* 0x000fc40000011606 */
[----:B------:R-:W-:-:S04]  /*08f0*/  SEL R3, RZ, 0x1, !P0 ;  /* 0x00000001ff037807 */ /* 0x000fc80004000000 */
[----:B------:R-:W-:-:S04]  /*0900*/  LOP3.LUT R3, R3, 0x1, R8, 0xf8, !PT ;  /* 0x0000000103037812 */ /* 0x000fc800078ef808 */
[----:B------:R-:W-:-:S05]  /*0910*/  LOP3.LUT R3, R3, R6, RZ, 0xc0, !PT ;  /* 0x0000000603037212 */ /* 0x000fca00078ec0ff */
[----:B------:R-:W-:-:S05]  /*0920*/  IMAD.IADD R3, R8, 0x1, R3 ;  /* 0x0000000108037824 */ /* 0x000fca00078e0203 */
[----:B------:R-:W-:Y:S01]  /*0930*/  LOP3.LUT R0, R3, R0, RZ, 0xfc, !PT ;  /* 0x0000000003007212 */ /* 0x000fe200078efcff */
[----:B------:R-:W-:Y:S06]  /*0940*/  BRA `(.L_x_13) ;  /* 0x0000000000107947 */ /* 0x000fec0003800000 */
.L_x_12:
[----:B------:R-:W-:-:S04]  /*0950*/  LOP3.LUT R0, R0, 0x80000000, RZ, 0xc0, !PT ;  /* 0x8000000000007812 */ /* 0x000fc800078ec0ff */
[----:B------:R-:W-:Y:S01]  /*0960*/  LOP3.LUT R0, R0, 0x7f800000, RZ, 0xfc, !PT ;  /* 0x7f80000000007812 */ /* 0x000fe200078efcff */
[----:B------:R-:W-:Y:S06]  /*0970*/  BRA `(.L_x_13) ;  /* 0x0000000000047947 */ /* 0x000fec0003800000 */
.L_x_11:
[----:B------:R-:W-:-:S07]  /*0980*/  IMAD R0, R7, 0x800000, R0 ;  /* 0x0080000007007824 */ /* 0x000fce00078e0200 */
.L_x_13:
[----:B------:R-:W-:Y:S05]  /*0990*/  BSYNC.RECONVERGENT B2 ;  /* 0x0000000000027941 */ /* 0x000fea0003800200 */
.L_x_10:
[----:B------:R-:W-:Y:S05]  /*09a0*/  BRA `(.L_x_14) ;  /* 0x0000000000207947 */ /* 0x000fea0003800000 */
.L_x_9:
[----:B------:R-:W-:-:S04]  /*09b0*/  LOP3.LUT R0, R9, 0x80000000, R8, 0x48, !PT ;  /* 0x8000000009007812 */ /* 0x000fc800078e4808 */
[----:B------:R-:W-:Y:S01]  /*09c0*/  LOP3.LUT R0, R0, 0x7f800000, RZ, 0xfc, !PT ;  /* 0x7f80000000007812 */ /* 0x000fe200078efcff */
[----:B------:R-:W-:Y:S06]  /*09d0*/  BRA `(.L_x_14) ;  /* 0x0000000000147947 */ /* 0x000fec0003800000 */
.L_x_8:
[----:B------:R-:W-:Y:S01]  /*09e0*/  LOP3.LUT R0, R9, 0x80000000, R8, 0x48, !PT ;  /* 0x8000000009007812 */ /* 0x000fe200078e4808 */
[----:B------:R-:W-:Y:S06]  /*09f0*/  BRA `(.L_x_14) ;  /* 0x00000000000c7947 */ /* 0x000fec0003800000 */
.L_x_7:
[----:B------:R-:W0:Y:S01]  /*0a00*/  MUFU.RSQ R0, -QNAN ;  /* 0xffc0000000007908 */ /* 0x000e220000001400 */
[----:B------:R-:W-:Y:S05]  /*0a10*/  BRA `(.L_x_14) ;  /* 0x0000000000047947 */ /* 0x000fea0003800000 */
.L_x_6:
[----:B------:R-:W-:-:S07]  /*0a20*/  FADD.FTZ R0, R0, R3 ;  /* 0x0000000300007221 */ /* 0x000fce0000010000 */
.L_x_14:
[----:B------:R-:W-:Y:S05]  /*0a30*/  BSYNC.RECONVERGENT B1 ;  /* 0x0000000000017941 */ /* 0x000fea0003800200 */
.L_x_4:
[----:B------:R-:W-:-:S04]  /*0a40*/  IMAD.MOV.U32 R3, RZ, RZ, 0x0 ;  /* 0x00000000ff037424 */ /* 0x000fc800078e00ff */
[----:B0-----:R-:W-:Y:S05]  /*0a50*/  RET.REL.NODEC R2 `(normalize) ;  /* 0xfffffff402687950 */ /* 0x001fea0003c3ffff */
.L_x_15:
[----:B------:R-:W-:-:S00]  /*0a60*/  BRA `(.L_x_15) ;  /* 0xfffffffc00fc7947 */ /* 0x000fc0000383ffff */
[----:B------:R-:W-:-:S00]  /*0a70*/  NOP ;  /* 0x0000000000007918 */ /* 0x000fc00000000000 */
        /* <DEDUP_REMOVED lines=8> */
.L_x_16:


//--------------------- .nv.shared.reserved.0     --------------------------
	.section	.nv.shared.reserved.0,"aw",@nobits
	.weak		__nv_reservedSMEM_offset_0_alias
	.size		__nv_reservedSMEM_offset_0_alias, 0, 64
	.other		__nv_reservedSMEM_offset_0_alias,@"STO_CUDA_RESERVED_SHARED STV_DEFAULT"
__nv_reservedSMEM_offset_0_alias:
	.zero		0
	.zero		64


//--------------------- .nv.constant0.normalize   --------------------------
	.section	.nv.constant0.normalize,"a",@progbits
	.sectionflags	@""
	.align	4
.nv.constant0.normalize:
	.zero		932


//--------------------- SYMBOLS --------------------------

	.type		.nv.reservedSmem.offset0,@object
	.size		.nv.reservedSmem.offset0,0x4
